//
// Generated by NVIDIA NVVM Compiler
//
// Compiler Build ID: CL-36424714
// Cuda compilation tools, release 13.0, V13.0.88
// Based on NVVM 20.0.0
//

.version 9.0
.target sm_100
.address_size 64

	// .globl	_Z6addMatPiS_S_ii

.visible .entry _Z6addMatPiS_S_ii(
	.param .u64 .ptr .align 1 _Z6addMatPiS_S_ii_param_0,
	.param .u64 .ptr .align 1 _Z6addMatPiS_S_ii_param_1,
	.param .u64 .ptr .align 1 _Z6addMatPiS_S_ii_param_2,
	.param .u32 _Z6addMatPiS_S_ii_param_3,
	.param .u32 _Z6addMatPiS_S_ii_param_4
)
{
	.reg .pred 	%p<4>;
	.reg .b32 	%r<13>;
	.reg .b64 	%rd<11>;

	ld.param.u64 	%rd1, [_Z6addMatPiS_S_ii_param_0];
	ld.param.u64 	%rd2, [_Z6addMatPiS_S_ii_param_1];
	ld.param.u64 	%rd3, [_Z6addMatPiS_S_ii_param_2];
	ld.param.u32 	%r2, [_Z6addMatPiS_S_ii_param_3];
	ld.param.u32 	%r3, [_Z6addMatPiS_S_ii_param_4];
	mov.u32 	%r4, %ctaid.x;
	mov.u32 	%r5, %ntid.x;
	mov.u32 	%r6, %tid.x;
	mad.lo.s32 	%r7, %r4, %r5, %r6;
	setp.le.s32 	%p1, %r7, %r3;
	add.s32 	%r8, %r3, %r2;
	setp.ge.s32 	%p2, %r7, %r8;
	or.pred  	%p3, %p1, %p2;
	@%p3 bra 	$L__BB0_2;
	cvta.to.global.u64 	%rd4, %rd1;
	cvta.to.global.u64 	%rd5, %rd2;
	cvta.to.global.u64 	%rd6, %rd3;
	mul.wide.s32 	%rd7, %r7, 4;
	add.s64 	%rd8, %rd4, %rd7;
	ld.global.u32 	%r10, [%rd8];
	add.s64 	%rd9, %rd5, %rd7;
	ld.global.u32 	%r11, [%rd9];
	add.s32 	%r12, %r11, %r10;
	add.s64 	%rd10, %rd6, %rd7;
	st.global.u32 	[%rd10], %r12;
$L__BB0_2:
	ret;

}


// ===== COMPILED SASS (sm_100) =====

	.target	sm_100

	.elftype	@"ET_EXEC"


//--------------------- .note.nv.tkinfo           --------------------------
	.section	.note.nv.tkinfo,"",@"SHT_NOTE"
	.sectionflags	@"SHF_NOTE_NV_TKINFO"
	.tkinfo
        /*0018*/ 	.word	0x00000002
        /*0030*/ 	.string	""
        /*0030*/ 	.string	"ptxas"
        /*0030*/ 	.string	"Cuda compilation tools, release 13.0, V13.0.88"
        /*0030*/ 	.string	"Build cuda_13.0.r13.0/compiler.36424714_0"
        /*0030*/ 	.string	"-arch sm_100 -m 64 "



//--------------------- .note.nv.cuinfo           --------------------------
	.section	.note.nv.cuinfo,"",@"SHT_NOTE"
	.sectionflags	@"SHF_NOTE_NV_CUINFO"
        /*0018*/ 	.short	0x0002
        /*001a*/ 	.short	0x0064
        /*001c*/ 	.short	0x0082
	.zero		2


//--------------------- .nv.info                  --------------------------
	.section	.nv.info,"",@"SHT_CUDA_INFO"
	.align	4


	//----- nvinfo : EIATTR_REGCOUNT
	.align		4
        /*0000*/ 	.byte	0x04, 0x2f
        /*0002*/ 	.short	(.L_1 - .L_0)
	.align		4
.L_0:
        /*0004*/ 	.word	index@(_Z6addMatPiS_S_ii)
        /*0008*/ 	.word	0x0000000c


	//----- nvinfo : EIATTR_FRAME_SIZE
	.align		4
.L_1:
        /*000c*/ 	.byte	0x04, 0x11
        /*000e*/ 	.short	(.L_3 - .L_2)
	.align		4
.L_2:
        /*0010*/ 	.word	index@(_Z6addMatPiS_S_ii)
        /*0014*/ 	.word	0x00000000


	//----- nvinfo : EIATTR_MIN_STACK_SIZE
	.align		4
.L_3:
        /*0018*/ 	.byte	0x04, 0x12
        /*001a*/ 	.short	(.L_5 - .L_4)
	.align		4
.L_4:
        /*001c*/ 	.word	index@(_Z6addMatPiS_S_ii)
        /*0020*/ 	.word	0x00000000
.L_5:


//--------------------- .nv.compat                --------------------------
	.section	.nv.compat,"",@"SHT_CUDA_COMPAT_INFO"
	.align	4
        /*0000*/ 	.byte	0x02, 0x09, 0x00, 0x00, 0x02, 0x02, 0x01, 0x00, 0x02, 0x05, 0x05, 0x00, 0x03, 0x07, 0x01, 0x01
        /*0010*/ 	.byte	0x02, 0x03, 0x00, 0x00, 0x02, 0x06, 0x01, 0x00, 0x04, 0x0b, 0x08, 0x00, 0x09, 0x00, 0x00, 0x00
        /*0020*/ 	.byte	0x00, 0x00, 0x00, 0x00


//--------------------- .nv.info._Z6addMatPiS_S_ii --------------------------
	.section	.nv.info._Z6addMatPiS_S_ii,"",@"SHT_CUDA_INFO"
	.sectionflags	@""
	.align	4


	//----- nvinfo : EIATTR_CUDA_API_VERSION
	.align		4
        /*0000*/ 	.byte	0x04, 0x37
        /*0002*/ 	.short	(.L_7 - .L_6)
.L_6:
        /*0004*/ 	.word	0x00000082


	//----- nvinfo : EIATTR_KPARAM_INFO
	.align		4
.L_7:
        /*0008*/ 	.byte	0x04, 0x17
        /*000a*/ 	.short	(.L_9 - .L_8)
.L_8:
        /*000c*/ 	.word	0x00000000
        /*0010*/ 	.short	0x0004
        /*0012*/ 	.short	0x001c
        /*0014*/ 	.byte	0x00, 0xf0, 0x11, 0x00


	//----- nvinfo : EIATTR_KPARAM_INFO
	.align		4
.L_9:
        /*0018*/ 	.byte	0x04, 0x17
        /*001a*/ 	.short	(.L_11 - .L_10)
.L_10:
        /*001c*/ 	.word	0x00000000
        /*0020*/ 	.short	0x0003
        /*0022*/ 	.short	0x0018
        /*0024*/ 	.byte	0x00, 0xf0, 0x11, 0x00


	//----- nvinfo : EIATTR_KPARAM_INFO
	.align		4
.L_11:
        /*0028*/ 	.byte	0x04, 0x17
        /*002a*/ 	.short	(.L_13 - .L_12)
.L_12:
        /*002c*/ 	.word	0x00000000
        /*0030*/ 	.short	0x0002
        /*0032*/ 	.short	0x0010
        /*0034*/ 	.byte	0x00, 0xf5, 0x21, 0x00


	//----- nvinfo : EIATTR_KPARAM_INFO
	.align		4
.L_13:
        /*0038*/ 	.byte	0x04, 0x17
        /*003a*/ 	.short	(.L_15 - .L_14)
.L_14:
        /*003c*/ 	.word	0x00000000
        /*0040*/ 	.short	0x0001
        /*0042*/ 	.short	0x0008
        /*0044*/ 	.byte	0x00, 0xf5, 0x21, 0x00


	//----- nvinfo : EIATTR_KPARAM_INFO
	.align		4
.L_15:
        /*0048*/ 	.byte	0x04, 0x17
        /*004a*/ 	.short	(.L_17 - .L_16)
.L_16:
        /*004c*/ 	.word	0x00000000
        /*0050*/ 	.short	0x0000
        /*0052*/ 	.short	0x0000
        /*0054*/ 	.byte	0x00, 0xf5, 0x21, 0x00


	//----- nvinfo : EIATTR_SPARSE_MMA_MASK
	.align		4
.L_17:
        /*0058*/ 	.byte	0x03, 0x50
        /*005a*/ 	.short	0x0000


	//----- nvinfo : EIATTR_MAXREG_COUNT
	.align		4
        /*005c*/ 	.byte	0x03, 0x1b
        /*005e*/ 	.short	0x00ff


	//----- nvinfo : EIATTR_MERCURY_ISA_VERSION
	.align		4
        /*0060*/ 	.byte	0x03, 0x5f
        /*0062*/ 	.short	0x0101


	//----- nvinfo : EIATTR_VRC_CTA_INIT_COUNT
	.align		4
        /*0064*/ 	.byte	0x02, 0x4a
	.zero		1
	.zero		1


	//----- nvinfo : EIATTR_EXIT_INSTR_OFFSETS
	.align		4
        /*0068*/ 	.byte	0x04, 0x1c
        /*006a*/ 	.short	(.L_19 - .L_18)


	//   ....[0]....
.L_18:
        /*006c*/ 	.word	0x00000090


	//   ....[1]....
        /*0070*/ 	.word	0x00000150


	//----- nvinfo : EIATTR_CBANK_PARAM_SIZE
	.align		4
.L_19:
        /*0074*/ 	.byte	0x03, 0x19
        /*0076*/ 	.short	0x0020


	//----- nvinfo : EIATTR_PARAM_CBANK
	.align		4
        /*0078*/ 	.byte	0x04, 0x0a
        /*007a*/ 	.short	(.L_21 - .L_20)
	.align		4
.L_20:
        /*007c*/ 	.word	index@(.nv.constant0._Z6addMatPiS_S_ii)
        /*0080*/ 	.short	0x0380
        /*0082*/ 	.short	0x0020


	//----- nvinfo : EIATTR_SW_WAR
	.align		4
.L_21:
        /*0084*/ 	.byte	0x04, 0x36
        /*0086*/ 	.short	(.L_23 - .L_22)
.L_22:
        /*0088*/ 	.word	0x00000008
.L_23:


//--------------------- .nv.callgraph             --------------------------
	.section	.nv.callgraph,"",@"SHT_CUDA_CALLGRAPH"
	.align	4
	.sectionentsize	8
	.align		4
        /*0000*/ 	.word	0x00000000
	.align		4
        /*0004*/ 	.word	0xffffffff
	.align		4
        /*0008*/ 	.word	0x00000000
	.align		4
        /*000c*/ 	.word	0xfffffffe
	.align		4
        /*0010*/ 	.word	0x00000000
	.align		4
        /*0014*/ 	.word	0xfffffffd
	.align		4
        /*0018*/ 	.word	0x00000000
	.align		4
        /*001c*/ 	.word	0xfffffffc


//--------------------- .text._Z6addMatPiS_S_ii   --------------------------
	.section	.text._Z6addMatPiS_S_ii,"ax",@progbits
	.align	128
        .global         _Z6addMatPiS_S_ii
        .type           _Z6addMatPiS_S_ii,@function
        .size           _Z6addMatPiS_S_ii,(.L_x_1 - _Z6addMatPiS_S_ii)
        .other          _Z6addMatPiS_S_ii,@"STO_CUDA_ENTRY STV_DEFAULT"
_Z6addMatPiS_S_ii:
.text._Z6addMatPiS_S_ii:
[----:B------:R-:W-:Y:S01]  /*0000*/  LDC R1, c[0x0][0x37c] ;  /* 0x0000df00ff017b82 */ /* 0x000fe20000000800 */
[----:B------:R-:W0:Y:S07]  /*0010*/  S2R R0, SR_TID.X ;  /* 0x0000000000007919 */ /* 0x000e2e0000002100 */
[----:B------:R-:W0:Y:S01]  /*0020*/  S2UR UR6, SR_CTAID.X ;  /* 0x00000000000679c3 */ /* 0x000e220000002500 */
[----:B------:R-:W1:Y:S07]  /*0030*/  LDCU.64 UR4, c[0x0][0x398] ;  /* 0x00007300ff0477ac */ /* 0x000e6e0008000a00 */
[----:B------:R-:W0:Y:S01]  /*0040*/  LDC R9, c[0x0][0x360] ;  /* 0x0000d800ff097b82 */ /* 0x000e220000000800 */
[----:B-1----:R-:W-:Y:S01]  /*0050*/  UIADD3 UR4, UPT, UPT, UR5, UR4, URZ ;  /* 0x0000000405047290 */ /* 0x002fe2000fffe0ff */
[----:B0-----:R-:W-:-:S05]  /*0060*/  IMAD R9, R9, UR6, R0 ;  /* 0x0000000609097c24 */ /* 0x001fca000f8e0200 */
[----:B------:R-:W-:-:S04]  /*0070*/  ISETP.GE.AND P0, PT, R9, UR4, PT ;  /* 0x0000000409007c0c */ /* 0x000fc8000bf06270 */
[----:B------:R-:W-:-:S13]  /*0080*/  ISETP.LE.OR P0, PT, R9, UR5, P0 ;  /* 0x0000000509007c0c */ /* 0x000fda0008703670 */
[----:B------:R-:W-:Y:S05]  /*0090*/  @P0 EXIT ;  /* 0x000000000000094d */ /* 0x000fea0003800000 */
[----:B------:R-:W0:Y:S01]  /*00a0*/  LDC.64 R2, c[0x0][0x380] ;  /* 0x0000e000ff027b82 */ /* 0x000e220000000a00 */
[----:B------:R-:W1:Y:S07]  /*00b0*/  LDCU.64 UR4, c[0x0][0x358] ;  /* 0x00006b00ff0477ac */ /* 0x000e6e0008000a00 */
[----:B------:R-:W2:Y:S08]  /*00c0*/  LDC.64 R4, c[0x0][0x388] ;  /* 0x0000e200ff047b82 */ /* 0x000eb00000000a00 */
[----:B------:R-:W3:Y:S01]  /*00d0*/  LDC.64 R6, c[0x0][0x390] ;  /* 0x0000e400ff067b82 */ /* 0x000ee20000000a00 */
[----:B0-----:R-:W-:-:S06]  /*00e0*/  IMAD.WIDE R2, R9, 0x4, R2 ;  /* 0x0000000409027825 */ /* 0x001fcc00078e0202 */
[----:B-1----:R-:W4:Y:S01]  /*00f0*/  LDG.E R2, desc[UR4][R2.64] ;  /* 0x0000000402027981 */ /* 0x002f22000c1e1900 */
[----:B--2---:R-:W-:-:S06]  /*0100*/  IMAD.WIDE R4, R9, 0x4, R4 ;  /* 0x0000000409047825 */ /* 0x004fcc00078e0204 */
[----:B------:R-:W4:Y:S01]  /*0110*/  LDG.E R5, desc[UR4][R4.64] ;  /* 0x0000000404057981 */ /* 0x000f22000c1e1900 */
[----:B---3--:R-:W-:Y:S01]  /*0120*/  IMAD.WIDE R6, R9, 0x4, R6 ;  /* 0x0000000409067825 */ /* 0x008fe200078e0206 */
[----:B----4-:R-:W-:-:S05]  /*0130*/  IADD3 R9, PT, PT, R2, R5, RZ ;  /* 0x0000000502097210 */ /* 0x010fca0007ffe0ff */
[----:B------:R-:W-:Y:S01]  /*0140*/  STG.E desc[UR4][R6.64], R9 ;  /* 0x0000000906007986 */ /* 0x000fe2000c101904 */
[----:B------:R-:W-:Y:S05]  /*0150*/  EXIT ;  /* 0x000000000000794d */ /* 0x000fea0003800000 */
.L_x_0:
[----:B------:R-:W-:-:S00]  /*0160*/  BRA `(.L_x_0) ;  /* 0xfffffffc00fc7947 */ /* 0x000fc0000383ffff */
[----:B------:R-:W-:-:S00]  /*0170*/  NOP ;  /* 0x0000000000007918 */ /* 0x000fc00000000000 */
        /* <DEDUP_REMOVED lines=8> */
.L_x_1:


//--------------------- .nv.shared.reserved.0     --------------------------
	.section	.nv.shared.reserved.0,"aw",@nobits
	.weak		__nv_reservedSMEM_offset_0_alias
	.size		__nv_reservedSMEM_offset_0_alias, 0, 64
	.other		__nv_reservedSMEM_offset_0_alias,@"STO_CUDA_RESERVED_SHARED STV_DEFAULT"
__nv_reservedSMEM_offset_0_alias:
	.zero		0
	.zero		64


//--------------------- .nv.constant0._Z6addMatPiS_S_ii --------------------------
	.section	.nv.constant0._Z6addMatPiS_S_ii,"a",@progbits
	.sectionflags	@""
	.align	4
.nv.constant0._Z6addMatPiS_S_ii:
	.zero		928


//--------------------- SYMBOLS --------------------------

	.type		.nv.reservedSmem.offset0,@object
	.size		.nv.reservedSmem.offset0,0x4
